//
// Generated by NVIDIA NVVM Compiler
//
// Compiler Build ID: CL-36424714
// Cuda compilation tools, release 13.0, V13.0.88
// Based on NVVM 20.0.0
//

.version 9.0
.target sm_100
.address_size 64

	// .globl	_Z7convertPiS_i

.visible .entry _Z7convertPiS_i(
	.param .u64 .ptr .align 1 _Z7convertPiS_i_param_0,
	.param .u64 .ptr .align 1 _Z7convertPiS_i_param_1,
	.param .u32 _Z7convertPiS_i_param_2
)
{
	.reg .pred 	%p<11>;
	.reg .b32 	%r<66>;
	.reg .b64 	%rd<15>;

	ld.param.u64 	%rd3, [_Z7convertPiS_i_param_0];
	ld.param.u64 	%rd4, [_Z7convertPiS_i_param_1];
	ld.param.u32 	%r33, [_Z7convertPiS_i_param_2];
	cvta.to.global.u64 	%rd1, %rd4;
	cvta.to.global.u64 	%rd2, %rd3;
	mov.u32 	%r1, %tid.x;
	mov.u32 	%r2, %tid.y;
	setp.ne.s32 	%p1, %r1, %r2;
	@%p1 bra 	$L__BB0_2;
	mad.lo.s32 	%r51, %r33, %r1, %r1;
	mul.wide.s32 	%rd13, %r51, 4;
	add.s64 	%rd14, %rd1, %rd13;
	mov.b32 	%r52, 0;
	st.global.u32 	[%rd14], %r52;
	bra.uni 	$L__BB0_17;
$L__BB0_2:
	setp.le.u32 	%p2, %r1, %r2;
	@%p2 bra 	$L__BB0_12;
	mad.lo.s32 	%r3, %r33, %r2, %r1;
	mul.wide.s32 	%rd9, %r3, 4;
	add.s64 	%rd10, %rd2, %rd9;
	ld.global.u32 	%r4, [%rd10];
	setp.lt.s32 	%p6, %r4, 2;
	mov.b32 	%r62, 1;
	@%p6 bra 	$L__BB0_11;
	add.s32 	%r5, %r4, -1;
	and.b32  	%r6, %r5, 3;
	setp.lt.u32 	%p7, %r4, 5;
	mov.b32 	%r62, 1;
	mov.u32 	%r61, %r62;
	@%p7 bra 	$L__BB0_8;
	and.b32  	%r44, %r5, -4;
	neg.s32 	%r53, %r44;
	mov.b32 	%r62, 1;
	mov.b32 	%r54, 2;
$L__BB0_6:
	add.s32 	%r45, %r54, -1;
	mad.lo.s32 	%r46, %r62, %r45, %r62;
	add.s32 	%r47, %r54, 2;
	mad.lo.s32 	%r48, %r46, %r54, %r46;
	mad.lo.s32 	%r49, %r48, %r54, %r48;
	add.s32 	%r50, %r49, %r48;
	mad.lo.s32 	%r62, %r50, %r47, %r50;
	add.s32 	%r54, %r54, 4;
	add.s32 	%r53, %r53, 4;
	setp.ne.s32 	%p8, %r53, 0;
	@%p8 bra 	$L__BB0_6;
	add.s32 	%r61, %r54, -1;
$L__BB0_8:
	setp.eq.s32 	%p9, %r6, 0;
	@%p9 bra 	$L__BB0_11;
	neg.s32 	%r59, %r6;
$L__BB0_10:
	.pragma "nounroll";
	mad.lo.s32 	%r62, %r62, %r61, %r62;
	add.s32 	%r61, %r61, 1;
	add.s32 	%r59, %r59, 1;
	setp.ne.s32 	%p10, %r59, 0;
	@%p10 bra 	$L__BB0_10;
$L__BB0_11:
	add.s64 	%rd12, %rd1, %rd9;
	st.global.u32 	[%rd12], %r62;
	bra.uni 	$L__BB0_17;
$L__BB0_12:
	setp.le.u32 	%p3, %r2, %r1;
	@%p3 bra 	$L__BB0_17;
	mad.lo.s32 	%r26, %r33, %r2, %r1;
	mul.wide.s32 	%rd5, %r26, 4;
	add.s64 	%rd6, %rd2, %rd5;
	ld.global.u32 	%r64, [%rd6];
	setp.lt.s32 	%p4, %r64, 1;
	mov.b32 	%r65, 0;
	@%p4 bra 	$L__BB0_16;
	mov.b32 	%r65, 0;
$L__BB0_15:
	mul.hi.u32 	%r36, %r64, -858993459;
	shr.u32 	%r31, %r36, 3;
	mul.lo.s32 	%r37, %r31, 10;
	sub.s32 	%r38, %r64, %r37;
	add.s32 	%r65, %r65, %r38;
	setp.gt.u32 	%p5, %r64, 9;
	mov.u32 	%r64, %r31;
	@%p5 bra 	$L__BB0_15;
$L__BB0_16:
	add.s64 	%rd8, %rd1, %rd5;
	st.global.u32 	[%rd8], %r65;
$L__BB0_17:
	ret;

}


// ===== COMPILED SASS (sm_100) =====

	.target	sm_100

	.elftype	@"ET_EXEC"


//--------------------- .note.nv.tkinfo           --------------------------
	.section	.note.nv.tkinfo,"",@"SHT_NOTE"
	.sectionflags	@"SHF_NOTE_NV_TKINFO"
	.tkinfo
        /*0018*/ 	.word	0x00000002
        /*0030*/ 	.string	""
        /*0030*/ 	.string	"ptxas"
        /*0030*/ 	.string	"Cuda compilation tools, release 13.0, V13.0.88"
        /*0030*/ 	.string	"Build cuda_13.0.r13.0/compiler.36424714_0"
        /*0030*/ 	.string	"-arch sm_100 -m 64 "



//--------------------- .note.nv.cuinfo           --------------------------
	.section	.note.nv.cuinfo,"",@"SHT_NOTE"
	.sectionflags	@"SHF_NOTE_NV_CUINFO"
        /*0018*/ 	.short	0x0002
        /*001a*/ 	.short	0x0064
        /*001c*/ 	.short	0x0082
	.zero		2


//--------------------- .nv.info                  --------------------------
	.section	.nv.info,"",@"SHT_CUDA_INFO"
	.align	4


	//----- nvinfo : EIATTR_REGCOUNT
	.align		4
        /*0000*/ 	.byte	0x04, 0x2f
        /*0002*/ 	.short	(.L_1 - .L_0)
	.align		4
.L_0:
        /*0004*/ 	.word	index@(_Z7convertPiS_i)
        /*0008*/ 	.word	0x0000000b


	//----- nvinfo : EIATTR_FRAME_SIZE
	.align		4
.L_1:
        /*000c*/ 	.byte	0x04, 0x11
        /*000e*/ 	.short	(.L_3 - .L_2)
	.align		4
.L_2:
        /*0010*/ 	.word	index@(_Z7convertPiS_i)
        /*0014*/ 	.word	0x00000000


	//----- nvinfo : EIATTR_MIN_STACK_SIZE
	.align		4
.L_3:
        /*0018*/ 	.byte	0x04, 0x12
        /*001a*/ 	.short	(.L_5 - .L_4)
	.align		4
.L_4:
        /*001c*/ 	.word	index@(_Z7convertPiS_i)
        /*0020*/ 	.word	0x00000000
.L_5:


//--------------------- .nv.compat                --------------------------
	.section	.nv.compat,"",@"SHT_CUDA_COMPAT_INFO"
	.align	4
        /*0000*/ 	.byte	0x02, 0x09, 0x00, 0x00, 0x02, 0x02, 0x01, 0x00, 0x02, 0x05, 0x05, 0x00, 0x03, 0x07, 0x01, 0x01
        /*0010*/ 	.byte	0x02, 0x03, 0x00, 0x00, 0x02, 0x06, 0x01, 0x00, 0x04, 0x0b, 0x08, 0x00, 0x09, 0x00, 0x00, 0x00
        /*0020*/ 	.byte	0x00, 0x00, 0x00, 0x00


//--------------------- .nv.info._Z7convertPiS_i  --------------------------
	.section	.nv.info._Z7convertPiS_i,"",@"SHT_CUDA_INFO"
	.sectionflags	@""
	.align	4


	//----- nvinfo : EIATTR_CUDA_API_VERSION
	.align		4
        /*0000*/ 	.byte	0x04, 0x37
        /*0002*/ 	.short	(.L_7 - .L_6)
.L_6:
        /*0004*/ 	.word	0x00000082


	//----- nvinfo : EIATTR_KPARAM_INFO
	.align		4
.L_7:
        /*0008*/ 	.byte	0x04, 0x17
        /*000a*/ 	.short	(.L_9 - .L_8)
.L_8:
        /*000c*/ 	.word	0x00000000
        /*0010*/ 	.short	0x0002
        /*0012*/ 	.short	0x0010
        /*0014*/ 	.byte	0x00, 0xf0, 0x11, 0x00


	//----- nvinfo : EIATTR_KPARAM_INFO
	.align		4
.L_9:
        /*0018*/ 	.byte	0x04, 0x17
        /*001a*/ 	.short	(.L_11 - .L_10)
.L_10:
        /*001c*/ 	.word	0x00000000
        /*0020*/ 	.short	0x0001
        /*0022*/ 	.short	0x0008
        /*0024*/ 	.byte	0x00, 0xf5, 0x21, 0x00


	//----- nvinfo : EIATTR_KPARAM_INFO
	.align		4
.L_11:
        /*0028*/ 	.byte	0x04, 0x17
        /*002a*/ 	.short	(.L_13 - .L_12)
.L_12:
        /*002c*/ 	.word	0x00000000
        /*0030*/ 	.short	0x0000
        /*0032*/ 	.short	0x0000
        /*0034*/ 	.byte	0x00, 0xf5, 0x21, 0x00


	//----- nvinfo : EIATTR_SPARSE_MMA_MASK
	.align		4
.L_13:
        /*0038*/ 	.byte	0x03, 0x50
        /*003a*/ 	.short	0x0000


	//----- nvinfo : EIATTR_MAXREG_COUNT
	.align		4
        /*003c*/ 	.byte	0x03, 0x1b
        /*003e*/ 	.short	0x00ff


	//----- nvinfo : EIATTR_MERCURY_ISA_VERSION
	.align		4
        /*0040*/ 	.byte	0x03, 0x5f
        /*0042*/ 	.short	0x0101


	//----- nvinfo : EIATTR_VRC_CTA_INIT_COUNT
	.align		4
        /*0044*/ 	.byte	0x02, 0x4a
	.zero		1
	.zero		1


	//----- nvinfo : EIATTR_EXIT_INSTR_OFFSETS
	.align		4
        /*0048*/ 	.byte	0x04, 0x1c
        /*004a*/ 	.short	(.L_15 - .L_14)


	//   ....[0]....
.L_14:
        /*004c*/ 	.word	0x000000a0


	//   ....[1]....
        /*0050*/ 	.word	0x00000840


	//   ....[2]....
        /*0054*/ 	.word	0x00000860


	//   ....[3]....
        /*0058*/ 	.word	0x000009c0


	//----- nvinfo : EIATTR_CRS_STACK_SIZE
	.align		4
.L_15:
        /*005c*/ 	.byte	0x04, 0x1e
        /*005e*/ 	.short	(.L_17 - .L_16)
.L_16:
        /*0060*/ 	.word	0x00000000


	//----- nvinfo : EIATTR_CBANK_PARAM_SIZE
	.align		4
.L_17:
        /*0064*/ 	.byte	0x03, 0x19
        /*0066*/ 	.short	0x0014


	//----- nvinfo : EIATTR_PARAM_CBANK
	.align		4
        /*0068*/ 	.byte	0x04, 0x0a
        /*006a*/ 	.short	(.L_19 - .L_18)
	.align		4
.L_18:
        /*006c*/ 	.word	index@(.nv.constant0._Z7convertPiS_i)
        /*0070*/ 	.short	0x0380
        /*0072*/ 	.short	0x0014


	//----- nvinfo : EIATTR_SW_WAR
	.align		4
.L_19:
        /*0074*/ 	.byte	0x04, 0x36
        /*0076*/ 	.short	(.L_21 - .L_20)
.L_20:
        /*0078*/ 	.word	0x00000008
.L_21:


//--------------------- .nv.callgraph             --------------------------
	.section	.nv.callgraph,"",@"SHT_CUDA_CALLGRAPH"
	.align	4
	.sectionentsize	8
	.align		4
        /*0000*/ 	.word	0x00000000
	.align		4
        /*0004*/ 	.word	0xffffffff
	.align		4
        /*0008*/ 	.word	0x00000000
	.align		4
        /*000c*/ 	.word	0xfffffffe
	.align		4
        /*0010*/ 	.word	0x00000000
	.align		4
        /*0014*/ 	.word	0xfffffffd
	.align		4
        /*0018*/ 	.word	0x00000000
	.align		4
        /*001c*/ 	.word	0xfffffffc


//--------------------- .text._Z7convertPiS_i     --------------------------
	.section	.text._Z7convertPiS_i,"ax",@progbits
	.align	128
        .global         _Z7convertPiS_i
        .type           _Z7convertPiS_i,@function
        .size           _Z7convertPiS_i,(.L_x_19 - _Z7convertPiS_i)
        .other          _Z7convertPiS_i,@"STO_CUDA_ENTRY STV_DEFAULT"
_Z7convertPiS_i:
.text._Z7convertPiS_i:
[----:B------:R-:W-:Y:S01]  /*0000*/  LDC R1, c[0x0][0x37c] ;  /* 0x0000df00ff017b82 */ /* 0x000fe20000000800 */
[----:B------:R-:W0:Y:S01]  /*0010*/  S2R R0, SR_TID.X ;  /* 0x0000000000007919 */ /* 0x000e220000002100 */
[----:B------:R-:W1:Y:S01]  /*0020*/  LDCU.64 UR4, c[0x0][0x358] ;  /* 0x00006b00ff0477ac */ /* 0x000e620008000a00 */
[----:B------:R-:W0:Y:S02]  /*0030*/  S2R R7, SR_TID.Y ;  /* 0x0000000000077919 */ /* 0x000e240000002200 */
[----:B0-----:R-:W-:-:S13]  /*0040*/  ISETP.NE.AND P0, PT, R0, R7, PT ;  /* 0x000000070000720c */ /* 0x001fda0003f05270 */
[----:B------:R-:W0:Y:S08]  /*0050*/  @!P0 LDC R5, c[0x0][0x390] ;  /* 0x0000e400ff058b82 */ /* 0x000e300000000800 */
[----:B------:R-:W2:Y:S01]  /*0060*/  @!P0 LDC.64 R2, c[0x0][0x388] ;  /* 0x0000e200ff028b82 */ /* 0x000ea20000000a00 */
[----:B0-----:R-:W-:-:S04]  /*0070*/  @!P0 IMAD R5, R0, R5, R0 ;  /* 0x0000000500058224 */ /* 0x001fc800078e0200 */
[----:B--2---:R-:W-:-:S05]  /*0080*/  @!P0 IMAD.WIDE R2, R5, 0x4, R2 ;  /* 0x0000000405028825 */ /* 0x004fca00078e0202 */
[----:B-1----:R0:W-:Y:S01]  /*0090*/  @!P0 STG.E desc[UR4][R2.64], RZ ;  /* 0x000000ff02008986 */ /* 0x0021e2000c101904 */
[----:B------:R-:W-:Y:S05]  /*00a0*/  @!P0 EXIT ;  /* 0x000000000000894d */ /* 0x000fea0003800000 */
[----:B------:R-:W-:-:S13]  /*00b0*/  ISETP.GT.U32.AND P0, PT, R0, R7, PT ;  /* 0x000000070000720c */ /* 0x000fda0003f04070 */
[----:B------:R-:W-:Y:S05]  /*00c0*/  @!P0 BRA `(.L_x_0) ;  /* 0x0000000400e08947 */ /* 0x000fea0003800000 */
[----:B0-----:R-:W0:Y:S01]  /*00d0*/  LDC.64 R2, c[0x0][0x380] ;  /* 0x0000e000ff027b82 */ /* 0x001e220000000a00 */
[----:B------:R-:W1:Y:S02]  /*00e0*/  LDCU UR6, c[0x0][0x390] ;  /* 0x00007200ff0677ac */ /* 0x000e640008000800 */
[----:B-1----:R-:W-:-:S04]  /*00f0*/  IMAD R0, R7, UR6, R0 ;  /* 0x0000000607007c24 */ /* 0x002fc8000f8e0200 */
[----:B0-----:R-:W-:-:S06]  /*0100*/  IMAD.WIDE R2, R0, 0x4, R2 ;  /* 0x0000000400027825 */ /* 0x001fcc00078e0202 */
[----:B------:R-:W2:Y:S01]  /*0110*/  LDG.E R2, desc[UR4][R2.64] ;  /* 0x0000000402027981 */ /* 0x000ea2000c1e1900 */
[----:B------:R-:W-:Y:S01]  /*0120*/  BSSY.RECONVERGENT B3, `(.L_x_1) ;  /* 0x000006e000037945 */ /* 0x000fe20003800200 */
[----:B------:R-:W-:Y:S01]  /*0130*/  HFMA2 R5, -RZ, RZ, 0, 5.9604644775390625e-08 ;  /* 0x00000001ff057431 */ /* 0x000fe200000001ff */
[----:B--2---:R-:W-:-:S13]  /*0140*/  ISETP.GE.AND P0, PT, R2, 0x2, PT ;  /* 0x000000020200780c */ /* 0x004fda0003f06270 */
[----:B------:R-:W-:Y:S05]  /*0150*/  @!P0 BRA `(.L_x_2) ;  /* 0x0000000400a88947 */ /* 0x000fea0003800000 */
[C---:B------:R-:W-:Y:S01]  /*0160*/  ISETP.GE.U32.AND P0, PT, R2.reuse, 0x5, PT ;  /* 0x000000050200780c */ /* 0x040fe20003f06070 */
[----:B------:R-:W-:Y:S01]  /*0170*/  BSSY.RECONVERGENT B2, `(.L_x_3) ;  /* 0x0000060000027945 */ /* 0x000fe20003800200 */
[----:B------:R-:W-:Y:S01]  /*0180*/  IADD3 R3, PT, PT, R2, -0x1, RZ ;  /* 0xffffffff02037810 */ /* 0x000fe20007ffe0ff */
[----:B------:R-:W-:Y:S01]  /*0190*/  IMAD.MOV.U32 R5, RZ, RZ, 0x1 ;  /* 0x00000001ff057424 */ /* 0x000fe200078e00ff */
[----:B------:R-:W-:Y:S02]  /*01a0*/  MOV R4, 0x1 ;  /* 0x0000000100047802 */ /* 0x000fe40000000f00 */
[----:B------:R-:W-:-:S07]  /*01b0*/  LOP3.LUT R2, R3, 0x3, RZ, 0xc0, !PT ;  /* 0x0000000303027812 */ /* 0x000fce00078ec0ff */
[----:B------:R-:W-:Y:S05]  /*01c0*/  @!P0 BRA `(.L_x_4) ;  /* 0x0000000400688947 */ /* 0x000fea0003800000 */
[----:B------:R-:W-:Y:S01]  /*01d0*/  LOP3.LUT R3, R3, 0xfffffffc, RZ, 0xc0, !PT ;  /* 0xfffffffc03037812 */ /* 0x000fe200078ec0ff */
[----:B------:R-:W-:Y:S04]  /*01e0*/  BSSY.RECONVERGENT B1, `(.L_x_5) ;  /* 0x0000057000017945 */ /* 0x000fe80003800200 */
[----:B------:R-:W-:Y:S01]  /*01f0*/  BSSY.RELIABLE B0, `(.L_x_6) ;  /* 0x000004a000007945 */ /* 0x000fe20003800100 */
[----:B------:R-:W-:Y:S01]  /*0200*/  IMAD.MOV.U32 R5, RZ, RZ, 0x1 ;  /* 0x00000001ff057424 */ /* 0x000fe200078e00ff */
[----:B------:R-:W-:Y:S02]  /*0210*/  IADD3 R4, PT, PT, -R3, RZ, RZ ;  /* 0x000000ff03047210 */ /* 0x000fe40007ffe1ff */
[----:B------:R-:W-:Y:S02]  /*0220*/  MOV R3, 0x2 ;  /* 0x0000000200037802 */ /* 0x000fe40000000f00 */
[----:B------:R-:W-:-:S13]  /*0230*/  ISETP.GE.AND P0, PT, R4, RZ, PT ;  /* 0x000000ff0400720c */ /* 0x000fda0003f06270 */
[----:B------:R-:W-:Y:S05]  /*0240*/  @P0 BRA `(.L_x_7) ;  /* 0x0000000400100947 */ /* 0x000fea0003800000 */
[----:B------:R-:W-:Y:S01]  /*0250*/  IADD3 R6, PT, PT, -R4, RZ, RZ ;  /* 0x000000ff04067210 */ /* 0x000fe20007ffe1ff */
[----:B------:R-:W-:Y:S01]  /*0260*/  BSSY.RECONVERGENT B4, `(.L_x_8) ;  /* 0x0000028000047945 */ /* 0x000fe20003800200 */
[----:B------:R-:W-:Y:S02]  /*0270*/  PLOP3.LUT P0, PT, PT, PT, PT, 0x80, 0x8 ;  /* 0x000000000008781c */ /* 0x000fe40003f0f070 */
[----:B------:R-:W-:-:S13]  /*0280*/  ISETP.GT.AND P1, PT, R6, 0xc, PT ;  /* 0x0000000c0600780c */ /* 0x000fda0003f24270 */
[----:B------:R-:W-:Y:S05]  /*0290*/  @!P1 BRA `(.L_x_9) ;  /* 0x0000000000909947 */ /* 0x000fea0003800000 */
[----:B------:R-:W-:-:S13]  /*02a0*/  PLOP3.LUT P0, PT, PT, PT, PT, 0x8, 0x80 ;  /* 0x000000000080781c */ /* 0x000fda0003f0e170 */
.L_x_10:
[C---:B------:R-:W-:Y:S01]  /*02b0*/  VIADD R6, R3.reuse, 0xffffffff ;  /* 0xffffffff03067836 */ /* 0x040fe20000000000 */
[----:B------:R-:W-:Y:S01]  /*02c0*/  IADD3 R4, PT, PT, R4, 0x10, RZ ;  /* 0x0000001004047810 */ /* 0x000fe20007ffe0ff */
[C---:B------:R-:W-:Y:S02]  /*02d0*/  VIADD R8, R3.reuse, 0x3 ;  /* 0x0000000303087836 */ /* 0x040fe40000000000 */
[----:B------:R-:W-:Y:S01]  /*02e0*/  IMAD R6, R6, R5, R5 ;  /* 0x0000000506067224 */ /* 0x000fe200078e0205 */
[----:B------:R-:W-:Y:S02]  /*02f0*/  IADD3 R5, PT, PT, R3, 0x2, RZ ;  /* 0x0000000203057810 */ /* 0x000fe40007ffe0ff */
[----:B------:R-:W-:Y:S01]  /*0300*/  ISETP.GE.AND P1, PT, R4, -0xc, PT ;  /* 0xfffffff40400780c */ /* 0x000fe20003f26270 */
[----:B------:R-:W-:-:S04]  /*0310*/  IMAD R6, R6, R3, R6 ;  /* 0x0000000306067224 */ /* 0x000fc800078e0206 */
[----:B------:R-:W-:-:S05]  /*0320*/  IMAD R7, R6, R3, R6 ;  /* 0x0000000306077224 */ /* 0x000fca00078e0206 */
[----:B------:R-:W-:-:S05]  /*0330*/  IADD3 R6, PT, PT, R6, R7, RZ ;  /* 0x0000000706067210 */ /* 0x000fca0007ffe0ff */
[----:B------:R-:W-:Y:S01]  /*0340*/  IMAD R5, R5, R6, R6 ;  /* 0x0000000605057224 */ /* 0x000fe200078e0206 */
[----:B------:R-:W-:-:S03]  /*0350*/  IADD3 R6, PT, PT, R3, 0x4, RZ ;  /* 0x0000000403067810 */ /* 0x000fc60007ffe0ff */
[----:B------:R-:W-:Y:S01]  /*0360*/  IMAD R5, R5, R8, R5 ;  /* 0x0000000805057224 */ /* 0x000fe200078e0205 */
[----:B------:R-:W-:-:S03]  /*0370*/  IADD3 R8, PT, PT, R3, 0x7, RZ ;  /* 0x0000000703087810 */ /* 0x000fc60007ffe0ff */
[----:B------:R-:W-:Y:S01]  /*0380*/  IMAD R7, R6, R5, R5 ;  /* 0x0000000506077224 */ /* 0x000fe200078e0205 */
[----:B------:R-:W-:-:S03]  /*0390*/  IADD3 R5, PT, PT, R3, 0x6, RZ ;  /* 0x0000000603057810 */ /* 0x000fc60007ffe0ff */
[----:B------:R-:W-:-:S04]  /*03a0*/  IMAD R6, R6, R7, R7 ;  /* 0x0000000706067224 */ /* 0x000fc800078e0207 */
[----:B------:R-:W-:-:S04]  /*03b0*/  IMAD.IADD R6, R7, 0x1, R6 ;  /* 0x0000000107067824 */ /* 0x000fc800078e0206 */
[----:B------:R-:W-:Y:S01]  /*03c0*/  IMAD R5, R5, R6, R6 ;  /* 0x0000000605057224 */ /* 0x000fe200078e0206 */
[----:B------:R-:W-:-:S03]  /*03d0*/  IADD3 R6, PT, PT, R3, 0x8, RZ ;  /* 0x0000000803067810 */ /* 0x000fc60007ffe0ff */
[----:B------:R-:W-:Y:S01]  /*03e0*/  IMAD R5, R5, R8, R5 ;  /* 0x0000000805057224 */ /* 0x000fe200078e0205 */
[----:B------:R-:W-:-:S03]  /*03f0*/  IADD3 R8, PT, PT, R3, 0xb, RZ ;  /* 0x0000000b03087810 */ /* 0x000fc60007ffe0ff */
[C---:B------:R-:W-:Y:S02]  /*0400*/  IMAD R7, R6.reuse, R5, R5 ;  /* 0x0000000506077224 */ /* 0x040fe400078e0205 */
[----:B------:R-:W-:Y:S02]  /*0410*/  VIADD R5, R3, 0xa ;  /* 0x0000000a03057836 */ /* 0x000fe40000000000 */
[----:B------:R-:W-:-:S05]  /*0420*/  IMAD R6, R6, R7, R7 ;  /* 0x0000000706067224 */ /* 0x000fca00078e0207 */
[----:B------:R-:W-:-:S05]  /*0430*/  IADD3 R6, PT, PT, R7, R6, RZ ;  /* 0x0000000607067210 */ /* 0x000fca0007ffe0ff */
[----:B------:R-:W-:Y:S02]  /*0440*/  IMAD R5, R5, R6, R6 ;  /* 0x0000000605057224 */ /* 0x000fe400078e0206 */
[----:B------:R-:W-:Y:S02]  /*0450*/  VIADD R6, R3, 0xc ;  /* 0x0000000c03067836 */ /* 0x000fe40000000000 */
[----:B------:R-:W-:-:S04]  /*0460*/  IMAD R5, R5, R8, R5 ;  /* 0x0000000805057224 */ /* 0x000fc800078e0205 */
[C---:B------:R-:W-:Y:S01]  /*0470*/  IMAD R7, R6.reuse, R5, R5 ;  /* 0x0000000506077224 */ /* 0x040fe200078e0205 */
[C---:B------:R-:W-:Y:S02]  /*0480*/  IADD3 R5, PT, PT, R3.reuse, 0xe, RZ ;  /* 0x0000000e03057810 */ /* 0x040fe40007ffe0ff */
[----:B------:R-:W-:Y:S01]  /*0490*/  IADD3 R3, PT, PT, R3, 0x10, RZ ;  /* 0x0000001003037810 */ /* 0x000fe20007ffe0ff */
[----:B------:R-:W-:-:S04]  /*04a0*/  IMAD R6, R6, R7, R7 ;  /* 0x0000000706067224 */ /* 0x000fc800078e0207 */
[----:B------:R-:W-:-:S04]  /*04b0*/  IMAD.IADD R6, R7, 0x1, R6 ;  /* 0x0000000107067824 */ /* 0x000fc800078e0206 */
[----:B------:R-:W-:Y:S01]  /*04c0*/  IMAD R5, R5, R6, R6 ;  /* 0x0000000605057224 */ /* 0x000fe200078e0206 */
[----:B------:R-:W-:Y:S06]  /*04d0*/  @!P1 BRA `(.L_x_10) ;  /* 0xfffffffc00749947 */ /* 0x000fec000383ffff */
.L_x_9:
[----:B------:R-:W-:Y:S05]  /*04e0*/  BSYNC.RECONVERGENT B4 ;  /* 0x0000000000047941 */ /* 0x000fea0003800200 */
.L_x_8:
[----:B------:R-:W-:Y:S01]  /*04f0*/  IADD3 R6, PT, PT, -R4, RZ, RZ ;  /* 0x000000ff04067210 */ /* 0x000fe20007ffe1ff */
[----:B------:R-:W-:Y:S03]  /*0500*/  BSSY.RECONVERGENT B4, `(.L_x_11) ;  /* 0x0000015000047945 */ /* 0x000fe60003800200 */
[----:B------:R-:W-:-:S13]  /*0510*/  ISETP.GT.AND P1, PT, R6, 0x4, PT ;  /* 0x000000040600780c */ /* 0x000fda0003f24270 */
[----:B------:R-:W-:Y:S05]  /*0520*/  @!P1 BRA `(.L_x_12) ;  /* 0x0000000000489947 */ /* 0x000fea0003800000 */
[C---:B------:R-:W-:Y:S01]  /*0530*/  VIADD R6, R3.reuse, 0xffffffff ;  /* 0xffffffff03067836 */ /* 0x040fe20000000000 */
[----:B------:R-:W-:Y:S01]  /*0540*/  PLOP3.LUT P0, PT, PT, PT, PT, 0x8, 0x80 ;  /* 0x000000000080781c */ /* 0x000fe20003f0e170 */
[----:B------:R-:W-:Y:S01]  /*0550*/  VIADD R8, R3, 0x3 ;  /* 0x0000000303087836 */ /* 0x000fe20000000000 */
[----:B------:R-:W-:Y:S01]  /*0560*/  IADD3 R4, PT, PT, R4, 0x8, RZ ;  /* 0x0000000804047810 */ /* 0x000fe20007ffe0ff */
[----:B------:R-:W-:Y:S01]  /*0570*/  IMAD R6, R5, R6, R5 ;  /* 0x0000000605067224 */ /* 0x000fe200078e0205 */
[----:B------:R-:W-:-:S03]  /*0580*/  IADD3 R5, PT, PT, R3, 0x2, RZ ;  /* 0x0000000203057810 */ /* 0x000fc60007ffe0ff */
[----:B------:R-:W-:-:S04]  /*0590*/  IMAD R6, R3, R6, R6 ;  /* 0x0000000603067224 */ /* 0x000fc800078e0206 */
[----:B------:R-:W-:-:S05]  /*05a0*/  IMAD R7, R3, R6, R6 ;  /* 0x0000000603077224 */ /* 0x000fca00078e0206 */
[----:B------:R-:W-:-:S05]  /*05b0*/  IADD3 R6, PT, PT, R6, R7, RZ ;  /* 0x0000000706067210 */ /* 0x000fca0007ffe0ff */
[----:B------:R-:W-:Y:S01]  /*05c0*/  IMAD R5, R5, R6, R6 ;  /* 0x0000000605057224 */ /* 0x000fe200078e0206 */
[----:B------:R-:W-:-:S03]  /*05d0*/  IADD3 R6, PT, PT, R3, 0x4, RZ ;  /* 0x0000000403067810 */ /* 0x000fc60007ffe0ff */
[----:B------:R-:W-:-:S04]  /*05e0*/  IMAD R5, R5, R8, R5 ;  /* 0x0000000805057224 */ /* 0x000fc800078e0205 */
[C---:B------:R-:W-:Y:S01]  /*05f0*/  IMAD R7, R6.reuse, R5, R5 ;  /* 0x0000000506077224 */ /* 0x040fe200078e0205 */
[C---:B------:R-:W-:Y:S02]  /*0600*/  IADD3 R5, PT, PT, R3.reuse, 0x6, RZ ;  /* 0x0000000603057810 */ /* 0x040fe40007ffe0ff */
[----:B------:R-:W-:Y:S01]  /*0610*/  IADD3 R3, PT, PT, R3, 0x8, RZ ;  /* 0x0000000803037810 */ /* 0x000fe20007ffe0ff */
[----:B------:R-:W-:-:S04]  /*0620*/  IMAD R6, R6, R7, R7 ;  /* 0x0000000706067224 */ /* 0x000fc800078e0207 */
[----:B------:R-:W-:-:S04]  /*0630*/  IMAD.IADD R6, R7, 0x1, R6 ;  /* 0x0000000107067824 */ /* 0x000fc800078e0206 */
[----:B------:R-:W-:-:S07]  /*0640*/  IMAD R5, R5, R6, R6 ;  /* 0x0000000605057224 */ /* 0x000fce00078e0206 */
.L_x_12:
[----:B------:R-:W-:Y:S05]  /*0650*/  BSYNC.RECONVERGENT B4 ;  /* 0x0000000000047941 */ /* 0x000fea0003800200 */
.L_x_11:
[----:B------:R-:W-:-:S13]  /*0660*/  ISETP.NE.OR P0, PT, R4, RZ, P0 ;  /* 0x000000ff0400720c */ /* 0x000fda0000705670 */
[----:B------:R-:W-:Y:S05]  /*0670*/  @!P0 BREAK.RELIABLE B0 ;  /* 0x0000000000008942 */ /* 0x000fea0003800100 */
[----:B------:R-:W-:Y:S05]  /*0680*/  @!P0 BRA `(.L_x_13) ;  /* 0x0000000000308947 */ /* 0x000fea0003800000 */
.L_x_7:
[----:B------:R-:W-:Y:S05]  /*0690*/  BSYNC.RELIABLE B0 ;  /* 0x0000000000007941 */ /* 0x000fea0003800100 */
.L_x_6:
[----:B------:R-:W-:Y:S01]  /*06a0*/  VIADD R6, R3, 0xffffffff ;  /* 0xffffffff03067836 */ /* 0x000fe20000000000 */
[----:B------:R-:W-:-:S03]  /*06b0*/  IADD3 R4, PT, PT, R4, 0x4, RZ ;  /* 0x0000000404047810 */ /* 0x000fc60007ffe0ff */
[----:B------:R-:W-:Y:S01]  /*06c0*/  IMAD R6, R6, R5, R5 ;  /* 0x0000000506067224 */ /* 0x000fe200078e0205 */
[----:B------:R-:W-:Y:S02]  /*06d0*/  ISETP.NE.AND P0, PT, R4, RZ, PT ;  /* 0x000000ff0400720c */ /* 0x000fe40003f05270 */
[----:B------:R-:W-:Y:S01]  /*06e0*/  IADD3 R5, PT, PT, R3, 0x2, RZ ;  /* 0x0000000203057810 */ /* 0x000fe20007ffe0ff */
[----:B------:R-:W-:-:S04]  /*06f0*/  IMAD R6, R6, R3, R6 ;  /* 0x0000000306067224 */ /* 0x000fc800078e0206 */
[----:B------:R-:W-:Y:S01]  /*0700*/  IMAD R7, R6, R3, R6 ;  /* 0x0000000306077224 */ /* 0x000fe200078e0206 */
[----:B------:R-:W-:-:S03]  /*0710*/  IADD3 R3, PT, PT, R3, 0x4, RZ ;  /* 0x0000000403037810 */ /* 0x000fc60007ffe0ff */
[----:B------:R-:W-:-:S04]  /*0720*/  IMAD.IADD R6, R6, 0x1, R7 ;  /* 0x0000000106067824 */ /* 0x000fc800078e0207 */
[----:B------:R-:W-:Y:S01]  /*0730*/  IMAD R5, R5, R6, R6 ;  /* 0x0000000605057224 */ /* 0x000fe200078e0206 */
[----:B------:R-:W-:Y:S06]  /*0740*/  @P0 BRA `(.L_x_6) ;  /* 0xfffffffc00d40947 */ /* 0x000fec000383ffff */
.L_x_13:
[----:B------:R-:W-:Y:S05]  /*0750*/  BSYNC.RECONVERGENT B1 ;  /* 0x0000000000017941 */ /* 0x000fea0003800200 */
.L_x_5:
[----:B------:R-:W-:-:S07]  /*0760*/  IADD3 R4, PT, PT, R3, -0x1, RZ ;  /* 0xffffffff03047810 */ /* 0x000fce0007ffe0ff */
.L_x_4:
[----:B------:R-:W-:Y:S05]  /*0770*/  BSYNC.RECONVERGENT B2 ;  /* 0x0000000000027941 */ /* 0x000fea0003800200 */
.L_x_3:
[----:B------:R-:W-:-:S13]  /*0780*/  ISETP.NE.AND P0, PT, R2, RZ, PT ;  /* 0x000000ff0200720c */ /* 0x000fda0003f05270 */
[----:B------:R-:W-:Y:S05]  /*0790*/  @!P0 BRA `(.L_x_2) ;  /* 0x0000000000188947 */ /* 0x000fea0003800000 */
[----:B------:R-:W-:-:S07]  /*07a0*/  IMAD.MOV R2, RZ, RZ, -R2 ;  /* 0x000000ffff027224 */ /* 0x000fce00078e0a02 */
.L_x_14:
[----:B------:R-:W-:Y:S01]  /*07b0*/  IADD3 R2, PT, PT, R2, 0x1, RZ ;  /* 0x0000000102027810 */ /* 0x000fe20007ffe0ff */
[C---:B------:R-:W-:Y:S01]  /*07c0*/  IMAD R5, R4.reuse, R5, R5 ;  /* 0x0000000504057224 */ /* 0x040fe200078e0205 */
[----:B------:R-:W-:Y:S02]  /*07d0*/  IADD3 R4, PT, PT, R4, 0x1, RZ ;  /* 0x0000000104047810 */ /* 0x000fe40007ffe0ff */
[----:B------:R-:W-:-:S13]  /*07e0*/  ISETP.NE.AND P0, PT, R2, RZ, PT ;  /* 0x000000ff0200720c */ /* 0x000fda0003f05270 */
[----:B------:R-:W-:Y:S05]  /*07f0*/  @P0 BRA `(.L_x_14) ;  /* 0xfffffffc00ec0947 */ /* 0x000fea000383ffff */
.L_x_2:
[----:B------:R-:W-:Y:S05]  /*0800*/  BSYNC.RECONVERGENT B3 ;  /* 0x0000000000037941 */ /* 0x000fea0003800200 */
.L_x_1:
[----:B------:R-:W0:Y:S02]  /*0810*/  LDC.64 R2, c[0x0][0x388] ;  /* 0x0000e200ff027b82 */ /* 0x000e240000000a00 */
[----:B0-----:R-:W-:-:S05]  /*0820*/  IMAD.WIDE R2, R0, 0x4, R2 ;  /* 0x0000000400027825 */ /* 0x001fca00078e0202 */
[----:B------:R-:W-:Y:S01]  /*0830*/  STG.E desc[UR4][R2.64], R5 ;  /* 0x0000000502007986 */ /* 0x000fe2000c101904 */
[----:B------:R-:W-:Y:S05]  /*0840*/  EXIT ;  /* 0x000000000000794d */ /* 0x000fea0003800000 */
.L_x_0:
[----:B------:R-:W-:-:S13]  /*0850*/  ISETP.GT.U32.AND P0, PT, R7, R0, PT ;  /* 0x000000000700720c */ /* 0x000fda0003f04070 */
[----:B------:R-:W-:Y:S05]  /*0860*/  @!P0 EXIT ;  /* 0x000000000000894d */ /* 0x000fea0003800000 */
[----:B0-----:R-:W0:Y:S01]  /*0870*/  LDC.64 R2, c[0x0][0x380] ;  /* 0x0000e000ff027b82 */ /* 0x001e220000000a00 */
[----:B------:R-:W1:Y:S07]  /*0880*/  LDCU UR6, c[0x0][0x390] ;  /* 0x00007200ff0677ac */ /* 0x000e6e0008000800 */
[----:B------:R-:W2:Y:S01]  /*0890*/  LDC.64 R4, c[0x0][0x388] ;  /* 0x0000e200ff047b82 */ /* 0x000ea20000000a00 */
[----:B-1----:R-:W-:-:S04]  /*08a0*/  IMAD R7, R7, UR6, R0 ;  /* 0x0000000607077c24 */ /* 0x002fc8000f8e0200 */
[----:B0-----:R-:W-:-:S06]  /*08b0*/  IMAD.WIDE R2, R7, 0x4, R2 ;  /* 0x0000000407027825 */ /* 0x001fcc00078e0202 */
[----:B------:R-:W3:Y:S01]  /*08c0*/  LDG.E R2, desc[UR4][R2.64] ;  /* 0x0000000402027981 */ /* 0x000ee2000c1e1900 */
[----:B------:R-:W-:Y:S01]  /*08d0*/  BSSY.RECONVERGENT B0, `(.L_x_15) ;  /* 0x000000d000007945 */ /* 0x000fe20003800200 */
[----:B--2---:R-:W-:-:S04]  /*08e0*/  IMAD.WIDE R4, R7, 0x4, R4 ;  /* 0x0000000407047825 */ /* 0x004fc800078e0204 */
[----:B------:R-:W-:Y:S01]  /*08f0*/  IMAD.MOV.U32 R7, RZ, RZ, RZ ;  /* 0x000000ffff077224 */ /* 0x000fe200078e00ff */
[----:B---3--:R-:W-:-:S13]  /*0900*/  ISETP.GE.AND P0, PT, R2, 0x1, PT ;  /* 0x000000010200780c */ /* 0x008fda0003f06270 */
[----:B------:R-:W-:Y:S05]  /*0910*/  @!P0 BRA `(.L_x_16) ;  /* 0x0000000000208947 */ /* 0x000fea0003800000 */
[----:B------:R-:W-:-:S07]  /*0920*/  HFMA2 R7, -RZ, RZ, 0, 0 ;  /* 0x00000000ff077431 */ /* 0x000fce00000001ff */
.L_x_17:
[C---:B------:R-:W-:Y:S01]  /*0930*/  IMAD.HI.U32 R0, R2.reuse, -0x33333333, RZ ;  /* 0xcccccccd02007827 */ /* 0x040fe200078e00ff */
[----:B------:R-:W-:-:S04]  /*0940*/  ISETP.GT.U32.AND P0, PT, R2, 0x9, PT ;  /* 0x000000090200780c */ /* 0x000fc80003f04070 */
[----:B------:R-:W-:-:S05]  /*0950*/  SHF.R.U32.HI R3, RZ, 0x3, R0 ;  /* 0x00000003ff037819 */ /* 0x000fca0000011600 */
[----:B------:R-:W-:Y:S01]  /*0960*/  IMAD R0, R3, -0xa, R2 ;  /* 0xfffffff603007824 */ /* 0x000fe200078e0202 */
[----:B------:R-:W-:-:S04]  /*0970*/  MOV R2, R3 ;  /* 0x0000000300027202 */ /* 0x000fc80000000f00 */
[----:B------:R-:W-:Y:S01]  /*0980*/  IADD3 R7, PT, PT, R0, R7, RZ ;  /* 0x0000000700077210 */ /* 0x000fe20007ffe0ff */
[----:B------:R-:W-:Y:S06]  /*0990*/  @P0 BRA `(.L_x_17) ;  /* 0xfffffffc00e40947 */ /* 0x000fec000383ffff */
.L_x_16:
[----:B------:R-:W-:Y:S05]  /*09a0*/  BSYNC.RECONVERGENT B0 ;  /* 0x0000000000007941 */ /* 0x000fea0003800200 */
.L_x_15:
[----:B------:R-:W-:Y:S01]  /*09b0*/  STG.E desc[UR4][R4.64], R7 ;  /* 0x0000000704007986 */ /* 0x000fe2000c101904 */
[----:B------:R-:W-:Y:S05]  /*09c0*/  EXIT ;  /* 0x000000000000794d */ /* 0x000fea0003800000 */
.L_x_18:
[----:B------:R-:W-:-:S00]  /*09d0*/  BRA `(.L_x_18) ;  /* 0xfffffffc00fc7947 */ /* 0x000fc0000383ffff */
[----:B------:R-:W-:-:S00]  /*09e0*/  NOP ;  /* 0x0000000000007918 */ /* 0x000fc00000000000 */
        /* <DEDUP_REMOVED lines=9> */
.L_x_19:


//--------------------- .nv.shared.reserved.0     --------------------------
	.section	.nv.shared.reserved.0,"aw",@nobits
	.weak		__nv_reservedSMEM_offset_0_alias
	.size		__nv_reservedSMEM_offset_0_alias, 0, 64
	.other		__nv_reservedSMEM_offset_0_alias,@"STO_CUDA_RESERVED_SHARED STV_DEFAULT"
__nv_reservedSMEM_offset_0_alias:
	.zero		0
	.zero		64


//--------------------- .nv.constant0._Z7convertPiS_i --------------------------
	.section	.nv.constant0._Z7convertPiS_i,"a",@progbits
	.sectionflags	@""
	.align	4
.nv.constant0._Z7convertPiS_i:
	.zero		916


//--------------------- SYMBOLS --------------------------

	.type		.nv.reservedSmem.offset0,@object
	.size		.nv.reservedSmem.offset0,0x4
